	.headerflags	@"EF_CUDA_TEXMODE_UNIFIED EF_CUDA_64BIT_ADDRESS EF_CUDA_ACCELERATORS EF_CUDA_SM90 EF_CUDA_VIRTUAL_SM(EF_CUDA_SM90)"
	.elftype	@"ET_EXEC"


//--------------------- .nv.info                  --------------------------
	.section	.nv.info,"",@"SHT_CUDA_INFO"
	.align	4


	//----- nvinfo : EIATTR_REGCOUNT
	.align		4
        /*0000*/ 	.byte	0x04, 0x2f
        /*0002*/ 	.short	(.L_1 - .L_0)
	.align		4
.L_0:
        /*0004*/ 	.word	index@(triton_poi_fused_convolution_2)
        /*0008*/ 	.word	0x0000000c


	//----- nvinfo : EIATTR_MIN_STACK_SIZE
	.align		4
.L_1:
        /*000c*/ 	.byte	0x04, 0x12
        /*000e*/ 	.short	(.L_3 - .L_2)
	.align		4
.L_2:
        /*0010*/ 	.word	index@(triton_poi_fused_convolution_2)
        /*0014*/ 	.word	0x00000000


	//----- nvinfo : EIATTR_FRAME_SIZE
	.align		4
.L_3:
        /*0018*/ 	.byte	0x04, 0x11
        /*001a*/ 	.short	(.L_5 - .L_4)
	.align		4
.L_4:
        /*001c*/ 	.word	index@(triton_poi_fused_convolution_2)
        /*0020*/ 	.word	0x00000000


	//----- nvinfo : EIATTR_MIN_STACK_SIZE
	.align		4
.L_5:
        /*0024*/ 	.byte	0x04, 0x12
        /*0026*/ 	.short	(.L_7 - .L_6)
	.align		4
.L_6:
        /*0028*/ 	.word	index@(triton_poi_fused_convolution_2)
        /*002c*/ 	.word	0x00000000
.L_7:


//--------------------- .nv.info.triton_poi_fused_convolution_2 --------------------------
	.section	.nv.info.triton_poi_fused_convolution_2,"",@"SHT_CUDA_INFO"
	.sectionflags	@""
	.align	4


	//----- nvinfo : EIATTR_CUDA_API_VERSION
	.align		4
        /*0000*/ 	.byte	0x04, 0x37
        /*0002*/ 	.short	(.L_9 - .L_8)
.L_8:
        /*0004*/ 	.word	0x0000007c


	//----- nvinfo : EIATTR_KPARAM_INFO
	.align		4
.L_9:
        /*0008*/ 	.byte	0x04, 0x17
        /*000a*/ 	.short	(.L_11 - .L_10)
.L_10:
        /*000c*/ 	.word	0x00000000
        /*0010*/ 	.short	0x0002
        /*0012*/ 	.short	0x0010
        /*0014*/ 	.byte	0x00, 0xf0, 0x11, 0x00


	//----- nvinfo : EIATTR_KPARAM_INFO
	.align		4
.L_11:
        /*0018*/ 	.byte	0x04, 0x17
        /*001a*/ 	.short	(.L_13 - .L_12)
.L_12:
        /*001c*/ 	.word	0x00000000
        /*0020*/ 	.short	0x0001
        /*0022*/ 	.short	0x0008
        /*0024*/ 	.byte	0x00, 0xf4, 0x21, 0x00


	//----- nvinfo : EIATTR_KPARAM_INFO
	.align		4
.L_13:
        /*0028*/ 	.byte	0x04, 0x17
        /*002a*/ 	.short	(.L_15 - .L_14)
.L_14:
        /*002c*/ 	.word	0x00000000
        /*0030*/ 	.short	0x0000
        /*0032*/ 	.short	0x0000
        /*0034*/ 	.byte	0x00, 0xf4, 0x21, 0x00


	//----- nvinfo : EIATTR_SPARSE_MMA_MASK
	.align		4
.L_15:
        /*0038*/ 	.byte	0x03, 0x50
        /*003a*/ 	.short	0x0000


	//----- nvinfo : EIATTR_MAXREG_COUNT
	.align		4
        /*003c*/ 	.byte	0x03, 0x1b
        /*003e*/ 	.short	0x00ff


	//----- nvinfo : EIATTR_EXIT_INSTR_OFFSETS
	.align		4
        /*0040*/ 	.byte	0x04, 0x1c
        /*0042*/ 	.short	(.L_17 - .L_16)


	//   ....[0]....
.L_16:
        /*0044*/ 	.word	0x00000170


	//----- nvinfo : EIATTR_REQNTID
	.align		4
.L_17:
        /*0048*/ 	.byte	0x04, 0x10
        /*004a*/ 	.short	(.L_19 - .L_18)
.L_18:
        /*004c*/ 	.word	0x00000100
        /*0050*/ 	.word	0x00000001
        /*0054*/ 	.word	0x00000001


	//----- nvinfo : EIATTR_CBANK_PARAM_SIZE
	.align		4
.L_19:
        /*0058*/ 	.byte	0x03, 0x19
        /*005a*/ 	.short	0x0014


	//----- nvinfo : EIATTR_PARAM_CBANK
	.align		4
        /*005c*/ 	.byte	0x04, 0x0a
        /*005e*/ 	.short	(.L_21 - .L_20)
	.align		4
.L_20:
        /*0060*/ 	.word	index@(.nv.constant0.triton_poi_fused_convolution_2)
        /*0064*/ 	.short	0x0210
        /*0066*/ 	.short	0x0014


	//----- nvinfo : EIATTR_SW_WAR
	.align		4
.L_21:
        /*0068*/ 	.byte	0x04, 0x36
        /*006a*/ 	.short	(.L_23 - .L_22)
.L_22:
        /*006c*/ 	.word	0x00000008
.L_23:


//--------------------- .nv.callgraph             --------------------------
	.section	.nv.callgraph,"",@"SHT_CUDA_CALLGRAPH"
	.align	4
	.sectionentsize	8
	.align		4
        /*0000*/ 	.word	0x00000000
	.align		4
        /*0004*/ 	.word	0xffffffff
	.align		4
        /*0008*/ 	.word	0x00000000
	.align		4
        /*000c*/ 	.word	0xfffffffe
	.align		4
        /*0010*/ 	.word	0x00000000
	.align		4
        /*0014*/ 	.word	0xfffffffd
	.align		4
        /*0018*/ 	.word	0x00000000
	.align		4
        /*001c*/ 	.word	0xfffffffc


//--------------------- .text.triton_poi_fused_convolution_2 --------------------------
	.section	.text.triton_poi_fused_convolution_2,"ax",@progbits
	.align	128
        .global         triton_poi_fused_convolution_2
        .type           triton_poi_fused_convolution_2,@function
        .size           triton_poi_fused_convolution_2,(.L_x_1 - triton_poi_fused_convolution_2)
        .other          triton_poi_fused_convolution_2,@"STO_CUDA_ENTRY STV_DEFAULT"
triton_poi_fused_convolution_2:
.text.triton_poi_fused_convolution_2:
[----:B------:R-:W-:Y:S01]  /*0000*/  LDC R1, c[0x0][0x28] ;  /* 0x00000a00ff017b82 */ /* 0x000fe20000000800 */
[----:B------:R-:W1:Y:S07]  /*0010*/  S2R R0, SR_TID.X ;  /* 0x0000000000007919 */ /* 0x000e6e0000002100 */
[----:B------:R-:W2:Y:S01]  /*0020*/  LDC.64 R4, c[0x0][0x218] ;  /* 0x00008600ff047b82 */ /* 0x000ea20000000a00 */
[----:B------:R-:W-:Y:S01]  /*0030*/  ULDC.64 UR4, c[0x0][0x208] ;  /* 0x0000820000047ab9 */ /* 0x000fe20000000a00 */
[----:B------:R-:W3:Y:S06]  /*0040*/  S2R R7, SR_CTAID.X ;  /* 0x0000000000077919 */ /* 0x000eec0000002500 */
[----:B------:R-:W4:Y:S01]  /*0050*/  LDC.64 R2, c[0x0][0x210] ;  /* 0x00008400ff027b82 */ /* 0x000f220000000a00 */
[----:B-1----:R-:W-:Y:S01]  /*0060*/  IMAD.SHL.U32 R0, R0, 0x2, RZ ;  /* 0x0000000200007824 */ /* 0x002fe200078e00ff */
[----:B---3--:R-:W-:-:S04]  /*0070*/  SHF.R.S32.HI R6, RZ, 0x16, R7 ;  /* 0x00000016ff067819 */ /* 0x008fc80000011407 */
[----:B------:R-:W-:Y:S02]  /*0080*/  LOP3.LUT R0, R0, 0x1fe, RZ, 0xc0, !PT ;  /* 0x000001fe00007812 */ /* 0x000fe400078ec0ff */
[----:B------:R-:W-:-:S03]  /*0090*/  SGXT R6, R6, 0x1 ;  /* 0x000000010606781a */ /* 0x000fc60000000200 */
[----:B------:R-:W-:-:S04]  /*00a0*/  IMAD R7, R7, 0x200, R0 ;  /* 0x0000020007077824 */ /* 0x000fc800078e0200 */
[----:B----4-:R-:W-:Y:S01]  /*00b0*/  IMAD.WIDE R2, R7, 0x4, R2 ;  /* 0x0000000407027825 */ /* 0x010fe200078e0202 */
[----:B------:R-:W-:-:S04]  /*00c0*/  LEA.HI R6, R6, R7, RZ, 0xc ;  /* 0x0000000706067211 */ /* 0x000fc800078f60ff */
[----:B------:R-:W-:-:S04]  /*00d0*/  SHF.R.S32.HI R6, RZ, 0xc, R6 ;  /* 0x0000000cff067819 */ /* 0x000fc80000011406 */
[----:B------:R-:W-:-:S04]  /*00e0*/  LEA.HI R0, R6, R6, RZ, 0x6 ;  /* 0x0000000606007211 */ /* 0x000fc800078f30ff */
[----:B------:R-:W-:-:S05]  /*00f0*/  LOP3.LUT R9, R0, 0xffffffc0, RZ, 0xc0, !PT ;  /* 0xffffffc000097812 */ /* 0x000fca00078ec0ff */
[----:B------:R-:W-:Y:S02]  /*0100*/  IMAD.IADD R9, R6, 0x1, -R9 ;  /* 0x0000000106097824 */ /* 0x000fe400078e0a09 */
[----:B------:R-:W3:Y:S02]  /*0110*/  LDG.E.64 R6, desc[UR4][R2.64] ;  /* 0x0000000402067981 */ /* 0x000ee4000c1e1b00 */
[----:B--2---:R-:W-:-:S06]  /*0120*/  IMAD.WIDE R4, R9, 0x4, R4 ;  /* 0x0000000409047825 */ /* 0x004fcc00078e0204 */
[----:B------:R-:W3:Y:S02]  /*0130*/  LDG.E.EL R4, desc[UR4][R4.64] ;  /* 0x0000000404047981 */ /* 0x000ee4000c2e1900 */
[--C-:B---3--:R-:W-:Y:S01]  /*0140*/  FADD R6, R6, R4.reuse ;  /* 0x0000000406067221 */ /* 0x108fe20000000000 */
[----:B------:R-:W-:-:S05]  /*0150*/  FADD R7, R7, R4 ;  /* 0x0000000407077221 */ /* 0x000fca0000000000 */
[----:B------:R-:W-:Y:S01]  /*0160*/  STG.E.64 desc[UR4][R2.64], R6 ;  /* 0x0000000602007986 */ /* 0x000fe2000c101b04 */
[----:B------:R-:W-:Y:S05]  /*0170*/  EXIT ;  /* 0x000000000000794d */ /* 0x000fea0003800000 */
.L_x_0:
[----:B------:R-:W-:-:S00]  /*0180*/  BRA `(.L_x_0) ;  /* 0xfffffffc00fc7947 */ /* 0x000fc0000383ffff */
[----:B------:R-:W-:-:S00]  /*0190*/  NOP ;  /* 0x0000000000007918 */ /* 0x000fc00000000000 */
        /* <DEDUP_REMOVED lines=14> */
.L_x_1:


//--------------------- .nv.constant0.triton_poi_fused_convolution_2 --------------------------
	.section	.nv.constant0.triton_poi_fused_convolution_2,"a",@progbits
	.sectionflags	@""
	.align	4
.nv.constant0.triton_poi_fused_convolution_2:
	.zero		548
